//
// Generated by NVIDIA NVVM Compiler
//
// Compiler Build ID: CL-36424714
// Cuda compilation tools, release 13.0, V13.0.88
// Based on NVVM 20.0.0
//

.version 9.0
.target sm_100
.address_size 64

	// .globl	_Z20convolution_1D_tiledPfS_S_ii
// _ZZ20convolution_1D_tiledPfS_S_iiE3N_s has been demoted

.visible .entry _Z20convolution_1D_tiledPfS_S_ii(
	.param .u64 .ptr .align 1 _Z20convolution_1D_tiledPfS_S_ii_param_0,
	.param .u64 .ptr .align 1 _Z20convolution_1D_tiledPfS_S_ii_param_1,
	.param .u64 .ptr .align 1 _Z20convolution_1D_tiledPfS_S_ii_param_2,
	.param .u32 _Z20convolution_1D_tiledPfS_S_ii_param_3,
	.param .u32 _Z20convolution_1D_tiledPfS_S_ii_param_4
)
{
	.reg .pred 	%p<31>;
	.reg .b32 	%r<63>;
	.reg .b32 	%f<97>;
	.reg .b64 	%rd<19>;
	// demoted variable
	.shared .align 4 .b8 _ZZ20convolution_1D_tiledPfS_S_iiE3N_s[80];
	ld.param.u64 	%rd5, [_Z20convolution_1D_tiledPfS_S_ii_param_0];
	ld.param.u64 	%rd7, [_Z20convolution_1D_tiledPfS_S_ii_param_1];
	ld.param.u64 	%rd6, [_Z20convolution_1D_tiledPfS_S_ii_param_2];
	ld.param.u32 	%r22, [_Z20convolution_1D_tiledPfS_S_ii_param_3];
	ld.param.u32 	%r23, [_Z20convolution_1D_tiledPfS_S_ii_param_4];
	cvta.to.global.u64 	%rd1, %rd7;
	mov.u32 	%r24, %ctaid.x;
	mov.u32 	%r25, %ntid.x;
	mov.u32 	%r1, %tid.x;
	mad.lo.s32 	%r2, %r24, %r25, %r1;
	shr.u32 	%r26, %r23, 31;
	add.s32 	%r27, %r23, %r26;
	shr.s32 	%r28, %r27, 1;
	sub.s32 	%r3, %r2, %r28;
	setp.lt.s32 	%p1, %r3, 0;
	setp.ge.s32 	%p2, %r3, %r22;
	or.pred  	%p3, %p1, %p2;
	@%p3 bra 	$L__BB0_2;
	cvta.to.global.u64 	%rd8, %rd5;
	mul.wide.u32 	%rd9, %r3, 4;
	add.s64 	%rd10, %rd8, %rd9;
	ld.global.f32 	%f38, [%rd10];
	shl.b32 	%r33, %r1, 2;
	mov.u32 	%r34, _ZZ20convolution_1D_tiledPfS_S_iiE3N_s;
	add.s32 	%r35, %r34, %r33;
	st.shared.f32 	[%r35], %f38;
	bra.uni 	$L__BB0_3;
$L__BB0_2:
	shl.b32 	%r29, %r1, 2;
	mov.u32 	%r30, _ZZ20convolution_1D_tiledPfS_S_iiE3N_s;
	add.s32 	%r31, %r30, %r29;
	mov.b32 	%r32, 0;
	st.shared.u32 	[%r31], %r32;
$L__BB0_3:
	bar.sync 	0;
	setp.gt.u32 	%p4, %r1, 15;
	setp.ge.s32 	%p5, %r2, %r22;
	or.pred  	%p6, %p4, %p5;
	@%p6 bra 	$L__BB0_46;
	setp.lt.s32 	%p7, %r23, 1;
	mov.f32 	%f76, 0f00000000;
	@%p7 bra 	$L__BB0_45;
	add.s32 	%r4, %r23, 15;
	and.b32  	%r5, %r23, 7;
	setp.lt.u32 	%p8, %r23, 8;
	mov.f32 	%f76, 0f00000000;
	mov.b32 	%r61, 0;
	@%p8 bra 	$L__BB0_24;
	and.b32  	%r61, %r23, 2147483640;
	mov.f32 	%f76, 0f00000000;
	mov.b32 	%r59, 0;
$L__BB0_7:
	.pragma "nounroll";
	add.s32 	%r8, %r59, %r1;
	setp.ge.s32 	%p9, %r8, %r4;
	shl.b32 	%r38, %r8, 2;
	mov.u32 	%r39, _ZZ20convolution_1D_tiledPfS_S_iiE3N_s;
	add.s32 	%r9, %r39, %r38;
	mul.wide.u32 	%rd11, %r59, 4;
	add.s64 	%rd2, %rd1, %rd11;
	@%p9 bra 	$L__BB0_9;
	ld.shared.f32 	%f43, [%r9];
	ld.global.f32 	%f44, [%rd2];
	fma.rn.f32 	%f76, %f43, %f44, %f76;
$L__BB0_9:
	add.s32 	%r40, %r8, 1;
	setp.ge.s32 	%p10, %r40, %r4;
	@%p10 bra 	$L__BB0_11;
	ld.shared.f32 	%f45, [%r9+4];
	ld.global.f32 	%f46, [%rd2+4];
	fma.rn.f32 	%f76, %f45, %f46, %f76;
$L__BB0_11:
	add.s32 	%r41, %r8, 2;
	setp.ge.s32 	%p11, %r41, %r4;
	@%p11 bra 	$L__BB0_13;
	ld.shared.f32 	%f47, [%r9+8];
	ld.global.f32 	%f48, [%rd2+8];
	fma.rn.f32 	%f76, %f47, %f48, %f76;
$L__BB0_13:
	add.s32 	%r42, %r8, 3;
	setp.ge.s32 	%p12, %r42, %r4;
	@%p12 bra 	$L__BB0_15;
	ld.shared.f32 	%f49, [%r9+12];
	ld.global.f32 	%f50, [%rd2+12];
	fma.rn.f32 	%f76, %f49, %f50, %f76;
$L__BB0_15:
	add.s32 	%r43, %r8, 4;
	setp.ge.s32 	%p13, %r43, %r4;
	@%p13 bra 	$L__BB0_17;
	ld.shared.f32 	%f51, [%r9+16];
	ld.global.f32 	%f52, [%rd2+16];
	fma.rn.f32 	%f76, %f51, %f52, %f76;
$L__BB0_17:
	add.s32 	%r44, %r8, 5;
	setp.ge.s32 	%p14, %r44, %r4;
	@%p14 bra 	$L__BB0_19;
	ld.shared.f32 	%f53, [%r9+20];
	ld.global.f32 	%f54, [%rd2+20];
	fma.rn.f32 	%f76, %f53, %f54, %f76;
$L__BB0_19:
	add.s32 	%r45, %r8, 6;
	setp.ge.s32 	%p15, %r45, %r4;
	@%p15 bra 	$L__BB0_21;
	ld.shared.f32 	%f55, [%r9+24];
	ld.global.f32 	%f56, [%rd2+24];
	fma.rn.f32 	%f76, %f55, %f56, %f76;
$L__BB0_21:
	add.s32 	%r46, %r8, 7;
	setp.ge.s32 	%p16, %r46, %r4;
	@%p16 bra 	$L__BB0_23;
	ld.shared.f32 	%f57, [%r9+28];
	ld.global.f32 	%f58, [%rd2+28];
	fma.rn.f32 	%f76, %f57, %f58, %f76;
$L__BB0_23:
	add.s32 	%r59, %r59, 8;
	setp.ne.s32 	%p17, %r59, %r61;
	@%p17 bra 	$L__BB0_7;
$L__BB0_24:
	setp.eq.s32 	%p18, %r5, 0;
	@%p18 bra 	$L__BB0_45;
	and.b32  	%r12, %r23, 3;
	setp.lt.u32 	%p19, %r5, 4;
	@%p19 bra 	$L__BB0_35;
	add.s32 	%r13, %r61, %r1;
	setp.ge.s32 	%p20, %r13, %r4;
	shl.b32 	%r47, %r13, 2;
	mov.u32 	%r48, _ZZ20convolution_1D_tiledPfS_S_iiE3N_s;
	add.s32 	%r14, %r48, %r47;
	mul.wide.u32 	%rd12, %r61, 4;
	add.s64 	%rd3, %rd1, %rd12;
	@%p20 bra 	$L__BB0_28;
	ld.shared.f32 	%f60, [%r14];
	ld.global.f32 	%f61, [%rd3];
	fma.rn.f32 	%f76, %f60, %f61, %f76;
$L__BB0_28:
	add.s32 	%r49, %r13, 1;
	setp.ge.s32 	%p21, %r49, %r4;
	@%p21 bra 	$L__BB0_30;
	ld.shared.f32 	%f62, [%r14+4];
	ld.global.f32 	%f63, [%rd3+4];
	fma.rn.f32 	%f76, %f62, %f63, %f76;
$L__BB0_30:
	add.s32 	%r50, %r13, 2;
	setp.ge.s32 	%p22, %r50, %r4;
	@%p22 bra 	$L__BB0_32;
	ld.shared.f32 	%f64, [%r14+8];
	ld.global.f32 	%f65, [%rd3+8];
	fma.rn.f32 	%f76, %f64, %f65, %f76;
$L__BB0_32:
	add.s32 	%r51, %r13, 3;
	setp.ge.s32 	%p23, %r51, %r4;
	@%p23 bra 	$L__BB0_34;
	ld.shared.f32 	%f66, [%r14+12];
	ld.global.f32 	%f67, [%rd3+12];
	fma.rn.f32 	%f76, %f66, %f67, %f76;
$L__BB0_34:
	add.s32 	%r61, %r61, 4;
$L__BB0_35:
	setp.eq.s32 	%p24, %r12, 0;
	@%p24 bra 	$L__BB0_45;
	setp.eq.s32 	%p25, %r12, 1;
	@%p25 bra 	$L__BB0_42;
	add.s32 	%r17, %r61, %r1;
	setp.ge.s32 	%p26, %r17, %r4;
	shl.b32 	%r52, %r17, 2;
	mov.u32 	%r53, _ZZ20convolution_1D_tiledPfS_S_iiE3N_s;
	add.s32 	%r18, %r53, %r52;
	mul.wide.u32 	%rd13, %r61, 4;
	add.s64 	%rd4, %rd1, %rd13;
	@%p26 bra 	$L__BB0_39;
	ld.shared.f32 	%f69, [%r18];
	ld.global.f32 	%f70, [%rd4];
	fma.rn.f32 	%f76, %f69, %f70, %f76;
$L__BB0_39:
	add.s32 	%r54, %r17, 1;
	setp.ge.s32 	%p27, %r54, %r4;
	@%p27 bra 	$L__BB0_41;
	ld.shared.f32 	%f71, [%r18+4];
	ld.global.f32 	%f72, [%rd4+4];
	fma.rn.f32 	%f76, %f71, %f72, %f76;
$L__BB0_41:
	add.s32 	%r61, %r61, 2;
$L__BB0_42:
	and.b32  	%r55, %r23, 1;
	setp.eq.b32 	%p28, %r55, 1;
	not.pred 	%p29, %p28;
	@%p29 bra 	$L__BB0_45;
	add.s32 	%r21, %r61, %r1;
	setp.ge.s32 	%p30, %r21, %r4;
	@%p30 bra 	$L__BB0_45;
	shl.b32 	%r56, %r21, 2;
	mov.u32 	%r57, _ZZ20convolution_1D_tiledPfS_S_iiE3N_s;
	add.s32 	%r58, %r57, %r56;
	ld.shared.f32 	%f73, [%r58];
	mul.wide.u32 	%rd14, %r61, 4;
	add.s64 	%rd15, %rd1, %rd14;
	ld.global.f32 	%f74, [%rd15];
	fma.rn.f32 	%f76, %f73, %f74, %f76;
$L__BB0_45:
	cvta.to.global.u64 	%rd16, %rd6;
	mul.wide.s32 	%rd17, %r2, 4;
	add.s64 	%rd18, %rd16, %rd17;
	st.global.f32 	[%rd18], %f76;
$L__BB0_46:
	ret;

}


// ===== COMPILED SASS (sm_100) =====

	.target	sm_100

	.elftype	@"ET_EXEC"


//--------------------- .note.nv.tkinfo           --------------------------
	.section	.note.nv.tkinfo,"",@"SHT_NOTE"
	.sectionflags	@"SHF_NOTE_NV_TKINFO"
	.tkinfo
        /*0018*/ 	.word	0x00000002
        /*0030*/ 	.string	""
        /*0030*/ 	.string	"ptxas"
        /*0030*/ 	.string	"Cuda compilation tools, release 13.0, V13.0.88"
        /*0030*/ 	.string	"Build cuda_13.0.r13.0/compiler.36424714_0"
        /*0030*/ 	.string	"-arch sm_100 -m 64 "



//--------------------- .note.nv.cuinfo           --------------------------
	.section	.note.nv.cuinfo,"",@"SHT_NOTE"
	.sectionflags	@"SHF_NOTE_NV_CUINFO"
        /*0018*/ 	.short	0x0002
        /*001a*/ 	.short	0x0064
        /*001c*/ 	.short	0x0082
	.zero		2


//--------------------- .nv.info                  --------------------------
	.section	.nv.info,"",@"SHT_CUDA_INFO"
	.align	4


	//----- nvinfo : EIATTR_REGCOUNT
	.align		4
        /*0000*/ 	.byte	0x04, 0x2f
        /*0002*/ 	.short	(.L_1 - .L_0)
	.align		4
.L_0:
        /*0004*/ 	.word	index@(_Z20convolution_1D_tiledPfS_S_ii)
        /*0008*/ 	.word	0x00000020


	//----- nvinfo : EIATTR_FRAME_SIZE
	.align		4
.L_1:
        /*000c*/ 	.byte	0x04, 0x11
        /*000e*/ 	.short	(.L_3 - .L_2)
	.align		4
.L_2:
        /*0010*/ 	.word	index@(_Z20convolution_1D_tiledPfS_S_ii)
        /*0014*/ 	.word	0x00000000


	//----- nvinfo : EIATTR_MIN_STACK_SIZE
	.align		4
.L_3:
        /*0018*/ 	.byte	0x04, 0x12
        /*001a*/ 	.short	(.L_5 - .L_4)
	.align		4
.L_4:
        /*001c*/ 	.word	index@(_Z20convolution_1D_tiledPfS_S_ii)
        /*0020*/ 	.word	0x00000000
.L_5:


//--------------------- .nv.compat                --------------------------
	.section	.nv.compat,"",@"SHT_CUDA_COMPAT_INFO"
	.align	4
        /*0000*/ 	.byte	0x02, 0x09, 0x00, 0x00, 0x02, 0x02, 0x01, 0x00, 0x02, 0x05, 0x05, 0x00, 0x03, 0x07, 0x01, 0x01
        /*0010*/ 	.byte	0x02, 0x03, 0x00, 0x00, 0x02, 0x06, 0x01, 0x00, 0x04, 0x0b, 0x08, 0x00, 0x09, 0x00, 0x00, 0x00
        /*0020*/ 	.byte	0x00, 0x00, 0x00, 0x00


//--------------------- .nv.info._Z20convolution_1D_tiledPfS_S_ii --------------------------
	.section	.nv.info._Z20convolution_1D_tiledPfS_S_ii,"",@"SHT_CUDA_INFO"
	.sectionflags	@""
	.align	4


	//----- nvinfo : EIATTR_CUDA_API_VERSION
	.align		4
        /*0000*/ 	.byte	0x04, 0x37
        /*0002*/ 	.short	(.L_7 - .L_6)
.L_6:
        /*0004*/ 	.word	0x00000082


	//----- nvinfo : EIATTR_KPARAM_INFO
	.align		4
.L_7:
        /*0008*/ 	.byte	0x04, 0x17
        /*000a*/ 	.short	(.L_9 - .L_8)
.L_8:
        /*000c*/ 	.word	0x00000000
        /*0010*/ 	.short	0x0004
        /*0012*/ 	.short	0x001c
        /*0014*/ 	.byte	0x00, 0xf0, 0x11, 0x00


	//----- nvinfo : EIATTR_KPARAM_INFO
	.align		4
.L_9:
        /*0018*/ 	.byte	0x04, 0x17
        /*001a*/ 	.short	(.L_11 - .L_10)
.L_10:
        /*001c*/ 	.word	0x00000000
        /*0020*/ 	.short	0x0003
        /*0022*/ 	.short	0x0018
        /*0024*/ 	.byte	0x00, 0xf0, 0x11, 0x00


	//----- nvinfo : EIATTR_KPARAM_INFO
	.align		4
.L_11:
        /*0028*/ 	.byte	0x04, 0x17
        /*002a*/ 	.short	(.L_13 - .L_12)
.L_12:
        /*002c*/ 	.word	0x00000000
        /*0030*/ 	.short	0x0002
        /*0032*/ 	.short	0x0010
        /*0034*/ 	.byte	0x00, 0xf5, 0x21, 0x00


	//----- nvinfo : EIATTR_KPARAM_INFO
	.align		4
.L_13:
        /*0038*/ 	.byte	0x04, 0x17
        /*003a*/ 	.short	(.L_15 - .L_14)
.L_14:
        /*003c*/ 	.word	0x00000000
        /*0040*/ 	.short	0x0001
        /*0042*/ 	.short	0x0008
        /*0044*/ 	.byte	0x00, 0xf5, 0x21, 0x00


	//----- nvinfo : EIATTR_KPARAM_INFO
	.align		4
.L_15:
        /*0048*/ 	.byte	0x04, 0x17
        /*004a*/ 	.short	(.L_17 - .L_16)
.L_16:
        /*004c*/ 	.word	0x00000000
        /*0050*/ 	.short	0x0000
        /*0052*/ 	.short	0x0000
        /*0054*/ 	.byte	0x00, 0xf5, 0x21, 0x00


	//----- nvinfo : EIATTR_SPARSE_MMA_MASK
	.align		4
.L_17:
        /*0058*/ 	.byte	0x03, 0x50
        /*005a*/ 	.short	0x0000


	//----- nvinfo : EIATTR_MAXREG_COUNT
	.align		4
        /*005c*/ 	.byte	0x03, 0x1b
        /*005e*/ 	.short	0x00ff


	//----- nvinfo : EIATTR_NUM_BARRIERS
	.align		4
        /*0060*/ 	.byte	0x02, 0x4c
        /*0062*/ 	.byte	0x01
	.zero		1


	//----- nvinfo : EIATTR_MERCURY_ISA_VERSION
	.align		4
        /*0064*/ 	.byte	0x03, 0x5f
        /*0066*/ 	.short	0x0101


	//----- nvinfo : EIATTR_VRC_CTA_INIT_COUNT
	.align		4
        /*0068*/ 	.byte	0x02, 0x4a
	.zero		1
	.zero		1


	//----- nvinfo : EIATTR_EXIT_INSTR_OFFSETS
	.align		4
        /*006c*/ 	.byte	0x04, 0x1c
        /*006e*/ 	.short	(.L_19 - .L_18)


	//   ....[0]....
.L_18:
        /*0070*/ 	.word	0x000001b0


	//   ....[1]....
        /*0074*/ 	.word	0x00000a10


	//----- nvinfo : EIATTR_CRS_STACK_SIZE
	.align		4
.L_19:
        /*0078*/ 	.byte	0x04, 0x1e
        /*007a*/ 	.short	(.L_21 - .L_20)
.L_20:
        /*007c*/ 	.word	0x00000000


	//----- nvinfo : EIATTR_CBANK_PARAM_SIZE
	.align		4
.L_21:
        /*0080*/ 	.byte	0x03, 0x19
        /*0082*/ 	.short	0x0020


	//----- nvinfo : EIATTR_PARAM_CBANK
	.align		4
        /*0084*/ 	.byte	0x04, 0x0a
        /*0086*/ 	.short	(.L_23 - .L_22)
	.align		4
.L_22:
        /*0088*/ 	.word	index@(.nv.constant0._Z20convolution_1D_tiledPfS_S_ii)
        /*008c*/ 	.short	0x0380
        /*008e*/ 	.short	0x0020


	//----- nvinfo : EIATTR_SW_WAR
	.align		4
.L_23:
        /*0090*/ 	.byte	0x04, 0x36
        /*0092*/ 	.short	(.L_25 - .L_24)
.L_24:
        /*0094*/ 	.word	0x00000008
.L_25:


//--------------------- .nv.callgraph             --------------------------
	.section	.nv.callgraph,"",@"SHT_CUDA_CALLGRAPH"
	.align	4
	.sectionentsize	8
	.align		4
        /*0000*/ 	.word	0x00000000
	.align		4
        /*0004*/ 	.word	0xffffffff
	.align		4
        /*0008*/ 	.word	0x00000000
	.align		4
        /*000c*/ 	.word	0xfffffffe
	.align		4
        /*0010*/ 	.word	0x00000000
	.align		4
        /*0014*/ 	.word	0xfffffffd
	.align		4
        /*0018*/ 	.word	0x00000000
	.align		4
        /*001c*/ 	.word	0xfffffffc


//--------------------- .text._Z20convolution_1D_tiledPfS_S_ii --------------------------
	.section	.text._Z20convolution_1D_tiledPfS_S_ii,"ax",@progbits
	.align	128
        .global         _Z20convolution_1D_tiledPfS_S_ii
        .type           _Z20convolution_1D_tiledPfS_S_ii,@function
        .size           _Z20convolution_1D_tiledPfS_S_ii,(.L_x_7 - _Z20convolution_1D_tiledPfS_S_ii)
        .other          _Z20convolution_1D_tiledPfS_S_ii,@"STO_CUDA_ENTRY STV_DEFAULT"
_Z20convolution_1D_tiledPfS_S_ii:
.text._Z20convolution_1D_tiledPfS_S_ii:
[----:B------:R-:W-:Y:S01]  /*0000*/  LDC R1, c[0x0][0x37c] ;  /* 0x0000df00ff017b82 */ /* 0x000fe20000000800 */
[----:B------:R-:W0:Y:S07]  /*0010*/  S2R R3, SR_TID.X ;  /* 0x0000000000037919 */ /* 0x000e2e0000002100 */
[----:B------:R-:W0:Y:S01]  /*0020*/  S2UR UR5, SR_CTAID.X ;  /* 0x00000000000579c3 */ /* 0x000e220000002500 */
[----:B------:R-:W1:Y:S01]  /*0030*/  LDCU.64 UR8, c[0x0][0x398] ;  /* 0x00007300ff0877ac */ /* 0x000e620008000a00 */
[----:B------:R-:W2:Y:S06]  /*0040*/  LDCU.64 UR10, c[0x0][0x358] ;  /* 0x00006b00ff0a77ac */ /* 0x000eac0008000a00 */
[----:B------:R-:W0:Y:S01]  /*0050*/  LDC R0, c[0x0][0x360] ;  /* 0x0000d800ff007b82 */ /* 0x000e220000000800 */
[----:B-1----:R-:W-:-:S04]  /*0060*/  ULEA.HI UR4, UR9, UR9, URZ, 0x1 ;  /* 0x0000000909047291 */ /* 0x002fc8000f8f08ff */
[----:B------:R-:W-:Y:S01]  /*0070*/  USHF.R.S32.HI UR4, URZ, 0x1, UR4 ;  /* 0x00000001ff047899 */ /* 0x000fe20008011404 */
[----:B0-----:R-:W-:-:S05]  /*0080*/  IMAD R0, R0, UR5, R3 ;  /* 0x0000000500007c24 */ /* 0x001fca000f8e0203 */
[----:B------:R-:W-:-:S05]  /*0090*/  VIADD R7, R0, -UR4 ;  /* 0x8000000400077c36 */ /* 0x000fca0008000000 */
[----:B------:R-:W-:-:S04]  /*00a0*/  ISETP.GE.AND P0, PT, R7, UR8, PT ;  /* 0x0000000807007c0c */ /* 0x000fc8000bf06270 */
[----:B------:R-:W-:-:S13]  /*00b0*/  ISETP.LT.OR P0, PT, R7, RZ, P0 ;  /* 0x000000ff0700720c */ /* 0x000fda0000701670 */
[----:B------:R-:W0:Y:S02]  /*00c0*/  @!P0 LDC.64 R4, c[0x0][0x380] ;  /* 0x0000e000ff048b82 */ /* 0x000e240000000a00 */
[----:B0-----:R-:W-:-:S06]  /*00d0*/  @!P0 IMAD.WIDE.U32 R4, R7, 0x4, R4 ;  /* 0x0000000407048825 */ /* 0x001fcc00078e0004 */
[----:B--2---:R-:W2:Y:S01]  /*00e0*/  @!P0 LDG.E R4, desc[UR10][R4.64] ;  /* 0x0000000a04048981 */ /* 0x004ea2000c1e1900 */
[----:B------:R-:W0:Y:S01]  /*00f0*/  S2UR UR5, SR_CgaCtaId ;  /* 0x00000000000579c3 */ /* 0x000e220000008800 */
[----:B------:R-:W-:Y:S01]  /*0100*/  UMOV UR4, 0x400 ;  /* 0x0000040000047882 */ /* 0x000fe20000000000 */
[----:B------:R-:W-:-:S04]  /*0110*/  ISETP.GE.AND P1, PT, R0, UR8, PT ;  /* 0x0000000800007c0c */ /* 0x000fc8000bf26270 */
[----:B------:R-:W-:Y:S01]  /*0120*/  ISETP.GT.U32.OR P1, PT, R3, 0xf, P1 ;  /* 0x0000000f0300780c */ /* 0x000fe20000f24470 */
[----:B0-----:R-:W-:-:S06]  /*0130*/  ULEA UR4, UR5, UR4, 0x18 ;  /* 0x0000000405047291 */ /* 0x001fcc000f8ec0ff */
[----:B------:R-:W-:-:S05]  /*0140*/  @!P0 IMAD.U32 R10, RZ, RZ, UR4 ;  /* 0x00000004ff0a8e24 */ /* 0x000fca000f8e00ff */
[----:B------:R-:W-:Y:S01]  /*0150*/  @!P0 LEA R7, R3, R10, 0x2 ;  /* 0x0000000a03078211 */ /* 0x000fe200078e10ff */
[----:B------:R-:W-:-:S05]  /*0160*/  @P0 IMAD.U32 R10, RZ, RZ, UR4 ;  /* 0x00000004ff0a0e24 */ /* 0x000fca000f8e00ff */
[----:B------:R-:W-:Y:S01]  /*0170*/  @P0 LEA R2, R3, R10, 0x2 ;  /* 0x0000000a03020211 */ /* 0x000fe200078e10ff */
[----:B--2---:R0:W-:Y:S04]  /*0180*/  @!P0 STS [R7], R4 ;  /* 0x0000000407008388 */ /* 0x0041e80000000800 */
[----:B------:R0:W-:Y:S01]  /*0190*/  @P0 STS [R2], RZ ;  /* 0x000000ff02000388 */ /* 0x0001e20000000800 */
[----:B------:R-:W-:Y:S06]  /*01a0*/  BAR.SYNC.DEFER_BLOCKING 0x0 ;  /* 0x0000000000007b1d */ /* 0x000fec0000010000 */
[----:B------:R-:W-:Y:S05]  /*01b0*/  @P1 EXIT ;  /* 0x000000000000194d */ /* 0x000fea0003800000 */
[----:B------:R-:W-:Y:S01]  /*01c0*/  UISETP.GE.AND UP0, UPT, UR9, 0x1, UPT ;  /* 0x000000010900788c */ /* 0x000fe2000bf06270 */
[----:B0-----:R-:W-:-:S08]  /*01d0*/  IMAD.MOV.U32 R2, RZ, RZ, RZ ;  /* 0x000000ffff027224 */ /* 0x001fd000078e00ff */
[----:B------:R-:W-:Y:S05]  /*01e0*/  BRA.U !UP0, `(.L_x_0) ;  /* 0x0000000508fc7547 */ /* 0x000fea000b800000 */
[----:B------:R-:W-:Y:S01]  /*01f0*/  UISETP.GE.U32.AND UP0, UPT, UR9, 0x8, UPT ;  /* 0x000000080900788c */ /* 0x000fe2000bf06070 */
[----:B------:R-:W-:Y:S01]  /*0200*/  HFMA2 R2, -RZ, RZ, 0, 0 ;  /* 0x00000000ff027431 */ /* 0x000fe200000001ff */
[----:B------:R-:W-:Y:S01]  /*0210*/  ULOP3.LUT UR5, UR9, 0x7, URZ, 0xc0, !UPT ;  /* 0x0000000709057892 */ /* 0x000fe2000f8ec0ff */
[----:B------:R-:W-:Y:S01]  /*0220*/  IMAD.MOV.U32 R8, RZ, RZ, RZ ;  /* 0x000000ffff087224 */ /* 0x000fe200078e00ff */
[----:B------:R-:W-:Y:S02]  /*0230*/  UIADD3 UR7, UPT, UPT, UR9, 0xf, URZ ;  /* 0x0000000f09077890 */ /* 0x000fe4000fffe0ff */
[----:B------:R-:W-:-:S03]  /*0240*/  UISETP.NE.AND UP1, UPT, UR5, URZ, UPT ;  /* 0x000000ff0500728c */ /* 0x000fc6000bf25270 */
[----:B------:R-:W-:Y:S08]  /*0250*/  BRA.U !UP0, `(.L_x_1) ;  /* 0x0000000108c87547 */ /* 0x000ff0000b800000 */
[----:B------:R-:W0:Y:S01]  /*0260*/  LDC.64 R4, c[0x0][0x388] ;  /* 0x0000e200ff047b82 */ /* 0x000e220000000a00 */
[----:B------:R-:W-:Y:S01]  /*0270*/  ULOP3.LUT UR4, UR9, 0x7ffffff8, URZ, 0xc0, !UPT ;  /* 0x7ffffff809047892 */ /* 0x000fe2000f8ec0ff */
[----:B------:R-:W-:Y:S01]  /*0280*/  MOV R2, RZ ;  /* 0x000000ff00027202 */ /* 0x000fe20000000f00 */
[----:B------:R-:W-:-:S04]  /*0290*/  IMAD.MOV.U32 R9, RZ, RZ, RZ ;  /* 0x000000ffff097224 */ /* 0x000fc800078e00ff */
[----:B------:R-:W-:-:S07]  /*02a0*/  MOV R8, UR4 ;  /* 0x0000000400087c02 */ /* 0x000fce0008000f00 */
.L_x_2:
[----:B------:R-:W-:Y:S02]  /*02b0*/  IMAD.IADD R19, R3, 0x1, R9 ;  /* 0x0000000103137824 */ /* 0x000fe400078e0209 */
[----:B0-----:R-:W-:-:S03]  /*02c0*/  IMAD.WIDE.U32 R6, R9, 0x4, R4 ;  /* 0x0000000409067825 */ /* 0x001fc600078e0004 */
[----:B------:R-:W-:-:S13]  /*02d0*/  ISETP.GE.AND P6, PT, R19, UR7, PT ;  /* 0x0000000713007c0c */ /* 0x000fda000bfc6270 */
[----:B------:R-:W2:Y:S01]  /*02e0*/  @!P6 LDG.E R12, desc[UR10][R6.64] ;  /* 0x0000000a060ce981 */ /* 0x000ea2000c1e1900 */
[C---:B------:R-:W-:Y:S01]  /*02f0*/  LEA R11, R19.reuse, R10, 0x2 ;  /* 0x0000000a130b7211 */ /* 0x040fe200078e10ff */
[C---:B------:R-:W-:Y:S01]  /*0300*/  VIADD R13, R19.reuse, 0x1 ;  /* 0x00000001130d7836 */ /* 0x040fe20000000000 */
[----:B------:R-:W-:-:S03]  /*0310*/  IADD3 R14, PT, PT, R19, 0x2, RZ ;  /* 0x00000002130e7810 */ /* 0x000fc60007ffe0ff */
[----:B------:R-:W2:Y:S01]  /*0320*/  @!P6 LDS R17, [R11] ;  /* 0x000000000b11e984 */ /* 0x000ea20000000800 */
[----:B------:R-:W-:Y:S01]  /*0330*/  ISETP.GE.AND P0, PT, R13, UR7, PT ;  /* 0x000000070d007c0c */ /* 0x000fe2000bf06270 */
[C---:B------:R-:W-:Y:S01]  /*0340*/  VIADD R13, R19.reuse, 0x3 ;  /* 0x00000003130d7836 */ /* 0x040fe20000000000 */
[----:B------:R-:W-:Y:S02]  /*0350*/  ISETP.GE.AND P1, PT, R14, UR7, PT ;  /* 0x000000070e007c0c */ /* 0x000fe4000bf26270 */
[----:B------:R-:W-:Y:S02]  /*0360*/  IADD3 R14, PT, PT, R19, 0x4, RZ ;  /* 0x00000004130e7810 */ /* 0x000fe40007ffe0ff */
[----:B------:R-:W-:Y:S02]  /*0370*/  ISETP.GE.AND P2, PT, R13, UR7, PT ;  /* 0x000000070d007c0c */ /* 0x000fe4000bf46270 */
[----:B------:R-:W-:Y:S01]  /*0380*/  ISETP.GE.AND P3, PT, R14, UR7, PT ;  /* 0x000000070e007c0c */ /* 0x000fe2000bf66270 */
[C---:B------:R-:W-:Y:S01]  /*0390*/  VIADD R14, R19.reuse, 0x5 ;  /* 0x00000005130e7836 */ /* 0x040fe20000000000 */
[----:B------:R-:W-:-:S03]  /*03a0*/  IADD3 R16, PT, PT, R19, 0x6, RZ ;  /* 0x0000000613107810 */ /* 0x000fc60007ffe0ff */
[----:B------:R-:W3:Y:S01]  /*03b0*/  @!P0 LDG.E R13, desc[UR10][R6.64+0x4] ;  /* 0x0000040a060d8981 */ /* 0x000ee2000c1e1900 */
[----:B------:R-:W-:Y:S02]  /*03c0*/  ISETP.GE.AND P4, PT, R14, UR7, PT ;  /* 0x000000070e007c0c */ /* 0x000fe4000bf86270 */
[----:B------:R-:W-:Y:S01]  /*03d0*/  ISETP.GE.AND P5, PT, R16, UR7, PT ;  /* 0x0000000710007c0c */ /* 0x000fe2000bfa6270 */
[----:B------:R-:W4:Y:S01]  /*03e0*/  @!P1 LDG.E R15, desc[UR10][R6.64+0x8] ;  /* 0x0000080a060f9981 */ /* 0x000f22000c1e1900 */
[----:B------:R-:W-:-:S03]  /*03f0*/  VIADD R16, R19, 0x7 ;  /* 0x0000000713107836 */ /* 0x000fc60000000000 */
[----:B------:R-:W5:Y:S04]  /*0400*/  @!P2 LDG.E R14, desc[UR10][R6.64+0xc] ;  /* 0x00000c0a060ea981 */ /* 0x000f68000c1e1900 */
[----:B------:R-:W-:Y:S04]  /*0410*/  @!P1 LDS R19, [R11+0x8] ;  /* 0x000008000b139984 */ /* 0x000fe80000000800 */
[----:B------:R-:W5:Y:S04]  /*0420*/  @!P5 LDG.E R18, desc[UR10][R6.64+0x18] ;  /* 0x0000180a0612d981 */ /* 0x000f68000c1e1900 */
[----:B------:R-:W-:Y:S04]  /*0430*/  @!P2 LDS R21, [R11+0xc] ;  /* 0x00000c000b15a984 */ /* 0x000fe80000000800 */
[----:B------:R-:W-:Y:S04]  /*0440*/  @!P3 LDS R23, [R11+0x10] ;  /* 0x000010000b17b984 */ /* 0x000fe80000000800 */
[----:B------:R-:W-:Y:S04]  /*0450*/  @!P4 LDS R25, [R11+0x14] ;  /* 0x000014000b19c984 */ /* 0x000fe80000000800 */
[----:B------:R-:W-:Y:S01]  /*0460*/  @!P5 LDS R27, [R11+0x18] ;  /* 0x000018000b1bd984 */ /* 0x000fe20000000800 */
[----:B--2---:R-:W-:Y:S01]  /*0470*/  @!P6 FFMA R2, R17, R12, R2 ;  /* 0x0000000c1102e223 */ /* 0x004fe20000000002 */
[----:B------:R-:W-:-:S02]  /*0480*/  ISETP.GE.AND P6, PT, R16, UR7, PT ;  /* 0x0000000710007c0c */ /* 0x000fc4000bfc6270 */
[----:B------:R-:W2:Y:S04]  /*0490*/  @!P3 LDG.E R12, desc[UR10][R6.64+0x10] ;  /* 0x0000100a060cb981 */ /* 0x000ea8000c1e1900 */
[----:B------:R-:W2:Y:S04]  /*04a0*/  @!P4 LDG.E R16, desc[UR10][R6.64+0x14] ;  /* 0x0000140a0610c981 */ /* 0x000ea8000c1e1900 */
[----:B------:R-:W3:Y:S04]  /*04b0*/  @!P0 LDS R17, [R11+0x4] ;  /* 0x000004000b118984 */ /* 0x000ee80000000800 */
[----:B------:R-:W2:Y:S04]  /*04c0*/  @!P6 LDG.E R20, desc[UR10][R6.64+0x1c] ;  /* 0x00001c0a0614e981 */ /* 0x000ea8000c1e1900 */
[----:B------:R-:W0:Y:S01]  /*04d0*/  @!P6 LDS R29, [R11+0x1c] ;  /* 0x00001c000b1de984 */ /* 0x000e220000000800 */
[----:B------:R-:W-:Y:S01]  /*04e0*/  IADD3 R9, PT, PT, R9, 0x8, RZ ;  /* 0x0000000809097810 */ /* 0x000fe20007ffe0ff */
[----:B---3--:R-:W-:-:S04]  /*04f0*/  @!P0 FFMA R2, R17, R13, R2 ;  /* 0x0000000d11028223 */ /* 0x008fc80000000002 */
[----:B----4-:R-:W-:Y:S01]  /*0500*/  @!P1 FFMA R2, R19, R15, R2 ;  /* 0x0000000f13029223 */ /* 0x010fe20000000002 */
[----:B------:R-:W-:-:S03]  /*0510*/  ISETP.NE.AND P0, PT, R9, R8, PT ;  /* 0x000000080900720c */ /* 0x000fc60003f05270 */
[----:B-----5:R-:W-:-:S04]  /*0520*/  @!P2 FFMA R2, R21, R14, R2 ;  /* 0x0000000e1502a223 */ /* 0x020fc80000000002 */
[----:B--2---:R-:W-:-:S04]  /*0530*/  @!P3 FFMA R2, R23, R12, R2 ;  /* 0x0000000c1702b223 */ /* 0x004fc80000000002 */
[----:B------:R-:W-:-:S04]  /*0540*/  @!P4 FFMA R2, R25, R16, R2 ;  /* 0x000000101902c223 */ /* 0x000fc80000000002 */
[----:B------:R-:W-:-:S04]  /*0550*/  @!P5 FFMA R2, R27, R18, R2 ;  /* 0x000000121b02d223 */ /* 0x000fc80000000002 */
[----:B0-----:R-:W-:Y:S01]  /*0560*/  @!P6 FFMA R2, R29, R20, R2 ;  /* 0x000000141d02e223 */ /* 0x001fe20000000002 */
[----:B------:R-:W-:Y:S06]  /*0570*/  @P0 BRA `(.L_x_2) ;  /* 0xfffffffc004c0947 */ /* 0x000fec000383ffff */
.L_x_1:
[----:B------:R-:W-:Y:S05]  /*0580*/  BRA.U !UP1, `(.L_x_0) ;  /* 0x0000000509147547 */ /* 0x000fea000b800000 */
[----:B------:R-:W0:Y:S01]  /*0590*/  LDCU UR4, c[0x0][0x39c] ;  /* 0x00007380ff0477ac */ /* 0x000e220008000800 */
[----:B------:R-:W-:Y:S02]  /*05a0*/  UISETP.GE.U32.AND UP0, UPT, UR5, 0x4, UPT ;  /* 0x000000040500788c */ /* 0x000fe4000bf06070 */
[----:B0-----:R-:W-:-:S04]  /*05b0*/  ULOP3.LUT UR8, UR4, 0x3, URZ, 0xc0, !UPT ;  /* 0x0000000304087892 */ /* 0x001fc8000f8ec0ff */
[----:B------:R-:W-:-:S03]  /*05c0*/  UISETP.NE.AND UP1, UPT, UR8, URZ, UPT ;  /* 0x000000ff0800728c */ /* 0x000fc6000bf25270 */
[----:B------:R-:W-:Y:S08]  /*05d0*/  BRA.U !UP0, `(.L_x_3) ;  /* 0x00000001086c7547 */ /* 0x000ff0000b800000 */
[----:B------:R-:W0:Y:S01]  /*05e0*/  LDC.64 R4, c[0x0][0x388] ;  /* 0x0000e200ff047b82 */ /* 0x000e220000000a00 */
[----:B------:R-:W-:-:S04]  /*05f0*/  IMAD.IADD R7, R8, 0x1, R3 ;  /* 0x0000000108077824 */ /* 0x000fc800078e0203 */
[C---:B------:R-:W-:Y:S01]  /*0600*/  VIADD R9, R7.reuse, 0x2 ;  /* 0x0000000207097836 */ /* 0x040fe20000000000 */
[C---:B------:R-:W-:Y:S02]  /*0610*/  ISETP.GE.AND P0, PT, R7.reuse, UR7, PT ;  /* 0x0000000707007c0c */ /* 0x040fe4000bf06270 */
[----:B------:R-:W-:Y:S02]  /*0620*/  IADD3 R6, PT, PT, R7, 0x1, RZ ;  /* 0x0000000107067810 */ /* 0x000fe40007ffe0ff */
[----:B------:R-:W-:Y:S02]  /*0630*/  ISETP.GE.AND P2, PT, R9, UR7, PT ;  /* 0x0000000709007c0c */ /* 0x000fe4000bf46270 */
[----:B------:R-:W-:Y:S02]  /*0640*/  ISETP.GE.AND P1, PT, R6, UR7, PT ;  /* 0x0000000706007c0c */ /* 0x000fe4000bf26270 */
[----:B------:R-:W-:-:S04]  /*0650*/  IADD3 R6, PT, PT, R7, 0x3, RZ ;  /* 0x0000000307067810 */ /* 0x000fc80007ffe0ff */
[----:B------:R-:W-:Y:S01]  /*0660*/  ISETP.GE.AND P3, PT, R6, UR7, PT ;  /* 0x0000000706007c0c */ /* 0x000fe2000bf66270 */
[----:B0-----:R-:W-:-:S05]  /*0670*/  IMAD.WIDE.U32 R4, R8, 0x4, R4 ;  /* 0x0000000408047825 */ /* 0x001fca00078e0004 */
[----:B------:R-:W2:Y:S04]  /*0680*/  @!P0 LDG.E R6, desc[UR10][R4.64] ;  /* 0x0000000a04068981 */ /* 0x000ea8000c1e1900 */
[----:B------:R-:W3:Y:S04]  /*0690*/  @!P1 LDG.E R10, desc[UR10][R4.64+0x4] ;  /* 0x0000040a040a9981 */ /* 0x000ee8000c1e1900 */
[----:B------:R-:W4:Y:S04]  /*06a0*/  @!P2 LDG.E R12, desc[UR10][R4.64+0x8] ;  /* 0x0000080a040ca981 */ /* 0x000f28000c1e1900 */
[----:B------:R-:W5:Y:S01]  /*06b0*/  @!P3 LDG.E R14, desc[UR10][R4.64+0xc] ;  /* 0x00000c0a040eb981 */ /* 0x000f62000c1e1900 */
[----:B------:R-:W0:Y:S01]  /*06c0*/  S2UR UR6, SR_CgaCtaId ;  /* 0x00000000000679c3 */ /* 0x000e220000008800 */
[----:B------:R-:W-:Y:S01]  /*06d0*/  UMOV UR5, 0x400 ;  /* 0x0000040000057882 */ /* 0x000fe20000000000 */
[----:B------:R-:W-:Y:S01]  /*06e0*/  VIADD R8, R8, 0x4 ;  /* 0x0000000408087836 */ /* 0x000fe20000000000 */
[----:B0-----:R-:W-:-:S06]  /*06f0*/  ULEA UR5, UR6, UR5, 0x18 ;  /* 0x0000000506057291 */ /* 0x001fcc000f8ec0ff */
[----:B------:R-:W-:-:S05]  /*0700*/  LEA R15, R7, UR5, 0x2 ;  /* 0x00000005070f7c11 */ /* 0x000fca000f8e10ff */
[----:B------:R-:W2:Y:S04]  /*0710*/  @!P0 LDS R7, [R15] ;  /* 0x000000000f078984 */ /* 0x000ea80000000800 */
[----:B------:R-:W3:Y:S04]  /*0720*/  @!P1 LDS R9, [R15+0x4] ;  /* 0x000004000f099984 */ /* 0x000ee80000000800 */
[----:B------:R-:W4:Y:S04]  /*0730*/  @!P2 LDS R11, [R15+0x8] ;  /* 0x000008000f0ba984 */ /* 0x000f280000000800 */
[----:B------:R-:W5:Y:S01]  /*0740*/  @!P3 LDS R13, [R15+0xc] ;  /* 0x00000c000f0db984 */ /* 0x000f620000000800 */
[----:B--2---:R-:W-:-:S04]  /*0750*/  @!P0 FFMA R2, R7, R6, R2 ;  /* 0x0000000607028223 */ /* 0x004fc80000000002 */
[----:B---3--:R-:W-:-:S04]  /*0760*/  @!P1 FFMA R2, R9, R10, R2 ;  /* 0x0000000a09029223 */ /* 0x008fc80000000002 */
[----:B----4-:R-:W-:-:S04]  /*0770*/  @!P2 FFMA R2, R11, R12, R2 ;  /* 0x0000000c0b02a223 */ /* 0x010fc80000000002 */
[----:B-----5:R-:W-:-:S07]  /*0780*/  @!P3 FFMA R2, R13, R14, R2 ;  /* 0x0000000e0d02b223 */ /* 0x020fce0000000002 */
.L_x_3:
[----:B------:R-:W-:Y:S05]  /*0790*/  BRA.U !UP1, `(.L_x_0) ;  /* 0x0000000109907547 */ /* 0x000fea000b800000 */
[----:B------:R-:W-:Y:S02]  /*07a0*/  UISETP.NE.AND UP0, UPT, UR8, 0x1, UPT ;  /* 0x000000010800788c */ /* 0x000fe4000bf05270 */
[----:B------:R-:W-:-:S04]  /*07b0*/  ULOP3.LUT UR4, UR4, 0x1, URZ, 0xc0, !UPT ;  /* 0x0000000104047892 */ /* 0x000fc8000f8ec0ff */
[----:B------:R-:W-:-:S03]  /*07c0*/  UISETP.NE.U32.AND UP1, UPT, UR4, 0x1, UPT ;  /* 0x000000010400788c */ /* 0x000fc6000bf25070 */
[----:B------:R-:W-:Y:S08]  /*07d0*/  BRA.U !UP0, `(.L_x_4) ;  /* 0x0000000108447547 */ /* 0x000ff0000b800000 */
[----:B------:R-:W0:Y:S01]  /*07e0*/  LDC.64 R4, c[0x0][0x388] ;  /* 0x0000e200ff047b82 */ /* 0x000e220000000a00 */
[----:B------:R-:W-:-:S04]  /*07f0*/  IADD3 R11, PT, PT, R8, R3, RZ ;  /* 0x00000003080b7210 */ /* 0x000fc80007ffe0ff */
[C---:B------:R-:W-:Y:S01]  /*0800*/  ISETP.GE.AND P0, PT, R11.reuse, UR7, PT ;  /* 0x000000070b007c0c */ /* 0x040fe2000bf06270 */
[----:B------:R-:W-:-:S05]  /*0810*/  VIADD R6, R11, 0x1 ;  /* 0x000000010b067836 */ /* 0x000fca0000000000 */
[----:B------:R-:W-:Y:S01]  /*0820*/  ISETP.GE.AND P1, PT, R6, UR7, PT ;  /* 0x0000000706007c0c */ /* 0x000fe2000bf26270 */
[----:B0-----:R-:W-:-:S06]  /*0830*/  IMAD.WIDE.U32 R4, R8, 0x4, R4 ;  /* 0x0000000408047825 */ /* 0x001fcc00078e0004 */
[----:B------:R-:W2:Y:S06]  /*0840*/  @!P0 LDG.E R6, desc[UR10][R4.64] ;  /* 0x0000000a04068981 */ /* 0x000eac000c1e1900 */
[----:B------:R-:W3:Y:S01]  /*0850*/  @!P1 LDG.E R10, desc[UR10][R4.64+0x4] ;  /* 0x0000040a040a9981 */ /* 0x000ee2000c1e1900 */
[----:B------:R-:W0:Y:S01]  /*0860*/  S2UR UR5, SR_CgaCtaId ;  /* 0x00000000000579c3 */ /* 0x000e220000008800 */
[----:B------:R-:W-:Y:S01]  /*0870*/  UMOV UR4, 0x400 ;  /* 0x0000040000047882 */ /* 0x000fe20000000000 */
[----:B------:R-:W-:Y:S01]  /*0880*/  IADD3 R8, PT, PT, R8, 0x2, RZ ;  /* 0x0000000208087810 */ /* 0x000fe20007ffe0ff */
[----:B0-----:R-:W-:-:S06]  /*0890*/  ULEA UR4, UR5, UR4, 0x18 ;  /* 0x0000000405047291 */ /* 0x001fcc000f8ec0ff */
[----:B------:R-:W-:-:S05]  /*08a0*/  LEA R11, R11, UR4, 0x2 ;  /* 0x000000040b0b7c11 */ /* 0x000fca000f8e10ff */
[----:B------:R-:W2:Y:S04]  /*08b0*/  @!P0 LDS R7, [R11] ;  /* 0x000000000b078984 */ /* 0x000ea80000000800 */
[----:B------:R-:W3:Y:S01]  /*08c0*/  @!P1 LDS R9, [R11+0x4] ;  /* 0x000004000b099984 */ /* 0x000ee20000000800 */
[----:B--2---:R-:W-:-:S04]  /*08d0*/  @!P0 FFMA R2, R7, R6, R2 ;  /* 0x0000000607028223 */ /* 0x004fc80000000002 */
[----:B---3--:R-:W-:-:S07]  /*08e0*/  @!P1 FFMA R2, R9, R10, R2 ;  /* 0x0000000a09029223 */ /* 0x008fce0000000002 */
.L_x_4:
[----:B------:R-:W-:Y:S05]  /*08f0*/  BRA.U UP1, `(.L_x_0) ;  /* 0x0000000101387547 */ /* 0x000fea000b800000 */
[----:B------:R-:W-:Y:S01]  /*0900*/  IADD3 R3, PT, PT, R3, R8, RZ ;  /* 0x0000000803037210 */ /* 0x000fe20007ffe0ff */
[----:B------:R-:W-:Y:S03]  /*0910*/  BSSY.RECONVERGENT B0, `(.L_x_0) ;  /* 0x000000c000007945 */ /* 0x000fe60003800200 */
[----:B------:R-:W-:-:S13]  /*0920*/  ISETP.GE.AND P0, PT, R3, UR7, PT ;  /* 0x0000000703007c0c */ /* 0x000fda000bf06270 */
[----:B------:R-:W-:Y:S05]  /*0930*/  @P0 BRA `(.L_x_5) ;  /* 0x0000000000240947 */ /* 0x000fea0003800000 */
[----:B------:R-:W0:Y:S02]  /*0940*/  LDC.64 R4, c[0x0][0x388] ;  /* 0x0000e200ff047b82 */ /* 0x000e240000000a00 */
[----:B0-----:R-:W-:-:S06]  /*0950*/  IMAD.WIDE.U32 R8, R8, 0x4, R4 ;  /* 0x0000000408087825 */ /* 0x001fcc00078e0004 */
[----:B------:R-:W2:Y:S01]  /*0960*/  LDG.E R8, desc[UR10][R8.64] ;  /* 0x0000000a08087981 */ /* 0x000ea2000c1e1900 */
[----:B------:R-:W0:Y:S01]  /*0970*/  S2UR UR5, SR_CgaCtaId ;  /* 0x00000000000579c3 */ /* 0x000e220000008800 */
[----:B------:R-:W-:Y:S02]  /*0980*/  UMOV UR4, 0x400 ;  /* 0x0000040000047882 */ /* 0x000fe40000000000 */
[----:B0-----:R-:W-:-:S06]  /*0990*/  ULEA UR4, UR5, UR4, 0x18 ;  /* 0x0000000405047291 */ /* 0x001fcc000f8ec0ff */
[----:B------:R-:W-:-:S06]  /*09a0*/  LEA R3, R3, UR4, 0x2 ;  /* 0x0000000403037c11 */ /* 0x000fcc000f8e10ff */
[----:B------:R-:W2:Y:S02]  /*09b0*/  LDS R3, [R3] ;  /* 0x0000000003037984 */ /* 0x000ea40000000800 */
[----:B--2---:R-:W-:-:S07]  /*09c0*/  FFMA R2, R3, R8, R2 ;  /* 0x0000000803027223 */ /* 0x004fce0000000002 */
.L_x_5:
[----:B------:R-:W-:Y:S05]  /*09d0*/  BSYNC.RECONVERGENT B0 ;  /* 0x0000000000007941 */ /* 0x000fea0003800200 */
.L_x_0:
[----:B------:R-:W0:Y:S02]  /*09e0*/  LDC.64 R4, c[0x0][0x390] ;  /* 0x0000e400ff047b82 */ /* 0x000e240000000a00 */
[----:B0-----:R-:W-:-:S05]  /*09f0*/  IMAD.WIDE R4, R0, 0x4, R4 ;  /* 0x0000000400047825 */ /* 0x001fca00078e0204 */
[----:B------:R-:W-:Y:S01]  /*0a00*/  STG.E desc[UR10][R4.64], R2 ;  /* 0x0000000204007986 */ /* 0x000fe2000c10190a */
[----:B------:R-:W-:Y:S05]  /*0a10*/  EXIT ;  /* 0x000000000000794d */ /* 0x000fea0003800000 */
.L_x_6:
[----:B------:R-:W-:-:S00]  /*0a20*/  BRA `(.L_x_6) ;  /* 0xfffffffc00fc7947 */ /* 0x000fc0000383ffff */
[----:B------:R-:W-:-:S00]  /*0a30*/  NOP ;  /* 0x0000000000007918 */ /* 0x000fc00000000000 */
        /* <DEDUP_REMOVED lines=12> */
.L_x_7:


//--------------------- .nv.shared._Z20convolution_1D_tiledPfS_S_ii --------------------------
	.section	.nv.shared._Z20convolution_1D_tiledPfS_S_ii,"aw",@nobits
	.sectionflags	@""
	.align	4
.nv.shared._Z20convolution_1D_tiledPfS_S_ii:
	.zero		1104


//--------------------- .nv.shared.reserved.0     --------------------------
	.section	.nv.shared.reserved.0,"aw",@nobits
	.weak		__nv_reservedSMEM_offset_0_alias
	.size		__nv_reservedSMEM_offset_0_alias, 0, 64
	.other		__nv_reservedSMEM_offset_0_alias,@"STO_CUDA_RESERVED_SHARED STV_DEFAULT"
__nv_reservedSMEM_offset_0_alias:
	.zero		0
	.zero		64


//--------------------- .nv.constant0._Z20convolution_1D_tiledPfS_S_ii --------------------------
	.section	.nv.constant0._Z20convolution_1D_tiledPfS_S_ii,"a",@progbits
	.sectionflags	@""
	.align	4
.nv.constant0._Z20convolution_1D_tiledPfS_S_ii:
	.zero		928


//--------------------- SYMBOLS --------------------------

	.type		.nv.reservedSmem.offset0,@object
	.size		.nv.reservedSmem.offset0,0x4
	.type		.nv.reservedSmem.cap,@object
	.size		.nv.reservedSmem.cap,0x4
